	.headerflags	@"EF_CUDA_TEXMODE_UNIFIED EF_CUDA_64BIT_ADDRESS EF_CUDA_ACCELERATORS EF_CUDA_SM90 EF_CUDA_VIRTUAL_SM(EF_CUDA_SM90)"
	.elftype	@"ET_EXEC"


//--------------------- .nv.info                  --------------------------
	.section	.nv.info,"",@"SHT_CUDA_INFO"
	.align	4


	//----- nvinfo : EIATTR_REGCOUNT
	.align		4
        /*0000*/ 	.byte	0x04, 0x2f
        /*0002*/ 	.short	(.L_3 - .L_2)
	.align		4
.L_2:
        /*0004*/ 	.word	index@(triton_poi_fused__native_batch_norm_legit_no_training_relu_43)
        /*0008*/ 	.word	0x00000020


	//----- nvinfo : EIATTR_MIN_STACK_SIZE
	.align		4
.L_3:
        /*000c*/ 	.byte	0x04, 0x12
        /*000e*/ 	.short	(.L_5 - .L_4)
	.align		4
.L_4:
        /*0010*/ 	.word	index@(triton_poi_fused__native_batch_norm_legit_no_training_relu_43)
        /*0014*/ 	.word	0x00000000


	//----- nvinfo : EIATTR_FRAME_SIZE
	.align		4
.L_5:
        /*0018*/ 	.byte	0x04, 0x11
        /*001a*/ 	.short	(.L_7 - .L_6)
	.align		4
.L_6:
        /*001c*/ 	.word	index@(triton_poi_fused__native_batch_norm_legit_no_training_relu_43)
        /*0020*/ 	.word	0x00000000


	//----- nvinfo : EIATTR_MIN_STACK_SIZE
	.align		4
.L_7:
        /*0024*/ 	.byte	0x04, 0x12
        /*0026*/ 	.short	(.L_9 - .L_8)
	.align		4
.L_8:
        /*0028*/ 	.word	index@(triton_poi_fused__native_batch_norm_legit_no_training_relu_43)
        /*002c*/ 	.word	0x00000000
.L_9:


//--------------------- .nv.info.triton_poi_fused__native_batch_norm_legit_no_training_relu_43 --------------------------
	.section	.nv.info.triton_poi_fused__native_batch_norm_legit_no_training_relu_43,"",@"SHT_CUDA_INFO"
	.sectionflags	@""
	.align	4


	//----- nvinfo : EIATTR_CUDA_API_VERSION
	.align		4
        /*0000*/ 	.byte	0x04, 0x37
        /*0002*/ 	.short	(.L_11 - .L_10)
.L_10:
        /*0004*/ 	.word	0x0000007c


	//----- nvinfo : EIATTR_KPARAM_INFO
	.align		4
.L_11:
        /*0008*/ 	.byte	0x04, 0x17
        /*000a*/ 	.short	(.L_13 - .L_12)
.L_12:
        /*000c*/ 	.word	0x00000000
        /*0010*/ 	.short	0x0007
        /*0012*/ 	.short	0x0034
        /*0014*/ 	.byte	0x00, 0xf0, 0x11, 0x00


	//----- nvinfo : EIATTR_KPARAM_INFO
	.align		4
.L_13:
        /*0018*/ 	.byte	0x04, 0x17
        /*001a*/ 	.short	(.L_15 - .L_14)
.L_14:
        /*001c*/ 	.word	0x00000000
        /*0020*/ 	.short	0x0006
        /*0022*/ 	.short	0x0030
        /*0024*/ 	.byte	0x00, 0xf0, 0x11, 0x00


	//----- nvinfo : EIATTR_KPARAM_INFO
	.align		4
.L_15:
        /*0028*/ 	.byte	0x04, 0x17
        /*002a*/ 	.short	(.L_17 - .L_16)
.L_16:
        /*002c*/ 	.word	0x00000000
        /*0030*/ 	.short	0x0005
        /*0032*/ 	.short	0x0028
        /*0034*/ 	.byte	0x00, 0xf4, 0x21, 0x00


	//----- nvinfo : EIATTR_KPARAM_INFO
	.align		4
.L_17:
        /*0038*/ 	.byte	0x04, 0x17
        /*003a*/ 	.short	(.L_19 - .L_18)
.L_18:
        /*003c*/ 	.word	0x00000000
        /*0040*/ 	.short	0x0004
        /*0042*/ 	.short	0x0020
        /*0044*/ 	.byte	0x00, 0xf4, 0x21, 0x00


	//----- nvinfo : EIATTR_KPARAM_INFO
	.align		4
.L_19:
        /*0048*/ 	.byte	0x04, 0x17
        /*004a*/ 	.short	(.L_21 - .L_20)
.L_20:
        /*004c*/ 	.word	0x00000000
        /*0050*/ 	.short	0x0003
        /*0052*/ 	.short	0x0018
        /*0054*/ 	.byte	0x00, 0xf4, 0x21, 0x00


	//----- nvinfo : EIATTR_KPARAM_INFO
	.align		4
.L_21:
        /*0058*/ 	.byte	0x04, 0x17
        /*005a*/ 	.short	(.L_23 - .L_22)
.L_22:
        /*005c*/ 	.word	0x00000000
        /*0060*/ 	.short	0x0002
        /*0062*/ 	.short	0x0010
        /*0064*/ 	.byte	0x00, 0xf4, 0x21, 0x00


	//----- nvinfo : EIATTR_KPARAM_INFO
	.align		4
.L_23:
        /*0068*/ 	.byte	0x04, 0x17
        /*006a*/ 	.short	(.L_25 - .L_24)
.L_24:
        /*006c*/ 	.word	0x00000000
        /*0070*/ 	.short	0x0001
        /*0072*/ 	.short	0x0008
        /*0074*/ 	.byte	0x00, 0xf4, 0x21, 0x00


	//----- nvinfo : EIATTR_KPARAM_INFO
	.align		4
.L_25:
        /*0078*/ 	.byte	0x04, 0x17
        /*007a*/ 	.short	(.L_27 - .L_26)
.L_26:
        /*007c*/ 	.word	0x00000000
        /*0080*/ 	.short	0x0000
        /*0082*/ 	.short	0x0000
        /*0084*/ 	.byte	0x00, 0xf4, 0x21, 0x00


	//----- nvinfo : EIATTR_SPARSE_MMA_MASK
	.align		4
.L_27:
        /*0088*/ 	.byte	0x03, 0x50
        /*008a*/ 	.short	0x0000


	//----- nvinfo : EIATTR_MAXREG_COUNT
	.align		4
        /*008c*/ 	.byte	0x03, 0x1b
        /*008e*/ 	.short	0x00ff


	//----- nvinfo : EIATTR_EXIT_INSTR_OFFSETS
	.align		4
        /*0090*/ 	.byte	0x04, 0x1c
        /*0092*/ 	.short	(.L_29 - .L_28)


	//   ....[0]....
.L_28:
        /*0094*/ 	.word	0x00000b00


	//   ....[1]....
        /*0098*/ 	.word	0x00000bd0


	//----- nvinfo : EIATTR_REQNTID
	.align		4
.L_29:
        /*009c*/ 	.byte	0x04, 0x10
        /*009e*/ 	.short	(.L_31 - .L_30)
.L_30:
        /*00a0*/ 	.word	0x00000080
        /*00a4*/ 	.word	0x00000001
        /*00a8*/ 	.word	0x00000001


	//----- nvinfo : EIATTR_CBANK_PARAM_SIZE
	.align		4
.L_31:
        /*00ac*/ 	.byte	0x03, 0x19
        /*00ae*/ 	.short	0x0038


	//----- nvinfo : EIATTR_PARAM_CBANK
	.align		4
        /*00b0*/ 	.byte	0x04, 0x0a
        /*00b2*/ 	.short	(.L_33 - .L_32)
	.align		4
.L_32:
        /*00b4*/ 	.word	index@(.nv.constant0.triton_poi_fused__native_batch_norm_legit_no_training_relu_43)
        /*00b8*/ 	.short	0x0210
        /*00ba*/ 	.short	0x0038


	//----- nvinfo : EIATTR_SW_WAR
	.align		4
.L_33:
        /*00bc*/ 	.byte	0x04, 0x36
        /*00be*/ 	.short	(.L_35 - .L_34)
.L_34:
        /*00c0*/ 	.word	0x00000008
.L_35:


//--------------------- .nv.callgraph             --------------------------
	.section	.nv.callgraph,"",@"SHT_CUDA_CALLGRAPH"
	.align	4
	.sectionentsize	8
	.align		4
        /*0000*/ 	.word	0x00000000
	.align		4
        /*0004*/ 	.word	0xffffffff
	.align		4
        /*0008*/ 	.word	0x00000000
	.align		4
        /*000c*/ 	.word	0xfffffffe
	.align		4
        /*0010*/ 	.word	0x00000000
	.align		4
        /*0014*/ 	.word	0xfffffffd
	.align		4
        /*0018*/ 	.word	0x00000000
	.align		4
        /*001c*/ 	.word	0xfffffffc


//--------------------- .nv.constant4             --------------------------
	.section	.nv.constant4,"a",@progbits
	.align	8
	.align		8
.nv.constant4:
        /*0000*/ 	.dword	_$_str
	.align		8
        /*0008*/ 	.dword	_$_str_$_2


//--------------------- .text.triton_poi_fused__native_batch_norm_legit_no_training_relu_43 --------------------------
	.section	.text.triton_poi_fused__native_batch_norm_legit_no_training_relu_43,"ax",@progbits
	.sectionflags	@"SHF_BARRIERS=1"
	.align	128
        .global         triton_poi_fused__native_batch_norm_legit_no_training_relu_43
        .type           triton_poi_fused__native_batch_norm_legit_no_training_relu_43,@function
        .size           triton_poi_fused__native_batch_norm_legit_no_training_relu_43,(.L_x_1 - triton_poi_fused__native_batch_norm_legit_no_training_relu_43)
        .other          triton_poi_fused__native_batch_norm_legit_no_training_relu_43,@"STO_CUDA_ENTRY STV_DEFAULT"
triton_poi_fused__native_batch_norm_legit_no_training_relu_43:
.text.triton_poi_fused__native_batch_norm_legit_no_training_relu_43:
[----:B------:R-:W0:Y:S01]  /*0000*/  LDC R1, c[0x0][0x28] ;  /* 0x00000a00ff017b82 */ /* 0x000e220000000800 */
[----:B------:R-:W1:Y:S07]  /*0010*/  S2R R2, SR_CTAID.Y ;  /* 0x0000000000027919 */ /* 0x000e6e0000002600 */
[----:B------:R-:W2:Y:S01]  /*0020*/  LDC.64 R10, c[0x0][0x220] ;  /* 0x00008800ff0a7b82 */ /* 0x000ea20000000a00 */
[----:B------:R-:W-:Y:S01]  /*0030*/  CS2R R6, SRZ ;  /* 0x0000000000067805 */ /* 0x000fe2000001ff00 */
[----:B------:R-:W-:Y:S01]  /*0040*/  ULDC.64 UR6, c[0x0][0x208] ;  /* 0x0000820000067ab9 */ /* 0x000fe20000000a00 */
[----:B------:R-:W3:Y:S01]  /*0050*/  S2R R3, SR_TID.X ;  /* 0x0000000000037919 */ /* 0x000ee20000002100 */
[----:B------:R-:W4:Y:S04]  /*0060*/  S2R R0, SR_CTAID.X ;  /* 0x0000000000007919 */ /* 0x000f280000002500 */
[----:B------:R-:W5:Y:S08]  /*0070*/  LDC.64 R24, c[0x0][0x210] ;  /* 0x00008400ff187b82 */ /* 0x000f700000000a00 */
[----:B------:R-:W5:Y:S01]  /*0080*/  LDC.64 R20, c[0x0][0x218] ;  /* 0x00008600ff147b82 */ /* 0x000f620000000a00 */
[----:B-1----:R-:W-:-:S04]  /*0090*/  IMAD.SHL.U32 R2, R2, 0x4, RZ ;  /* 0x0000000402027824 */ /* 0x002fc800078e00ff */
[C---:B------:R-:W-:Y:S01]  /*00a0*/  IMAD.HI R4, R2.reuse, 0x66666667, RZ ;  /* 0x6666666702047827 */ /* 0x040fe200078e02ff */
[----:B------:R-:W-:-:S04]  /*00b0*/  ISETP.GE.AND P0, PT, R2, 0x500, PT ;  /* 0x000005000200780c */ /* 0x000fc80003f06270 */
[----:B------:R-:W-:-:S04]  /*00c0*/  SHF.R.U32.HI R5, RZ, 0x1f, R4 ;  /* 0x0000001fff057819 */ /* 0x000fc80000011604 */
[----:B------:R-:W-:Y:S02]  /*00d0*/  LEA.HI.SX32 R8, R4, R5, 0x19 ;  /* 0x0000000504087211 */ /* 0x000fe400078fcaff */
[----:B------:R-:W-:-:S03]  /*00e0*/  CS2R R4, SRZ ;  /* 0x0000000000047805 */ /* 0x000fc6000001ff00 */
[----:B------:R-:W-:-:S04]  /*00f0*/  IMAD R23, R8, -0x140, R2 ;  /* 0xfffffec008177824 */ /* 0x000fc800078e0202 */
[----:B--2---:R-:W-:-:S05]  /*0100*/  IMAD.WIDE R10, R23, 0x4, R10 ;  /* 0x00000004170a7825 */ /* 0x004fca00078e020a */
[----:B------:R1:W2:Y:S01]  /*0110*/  @!P0 LDG.E.EL.128 R4, desc[UR6][R10.64] ;  /* 0x000000060a048981 */ /* 0x0002a2000c2e1d00 */
[----:B---3--:R-:W-:Y:S01]  /*0120*/  LOP3.LUT R9, R3, 0x7f, RZ, 0xc0, !PT ;  /* 0x0000007f03097812 */ /* 0x008fe200078ec0ff */
[----:B------:R-:W-:-:S03]  /*0130*/  IMAD R14, R8, 0xf500, R23 ;  /* 0x0000f500080e7824 */ /* 0x000fc600078e0217 */
[----:B----4-:R-:W-:Y:S02]  /*0140*/  PRMT R12, R9, 0x6540, R0 ;  /* 0x00006540090c7816 */ /* 0x010fe40000000000 */
[----:B------:R-:W-:Y:S02]  /*0150*/  CS2R R8, SRZ ;  /* 0x0000000000087805 */ /* 0x000fe4000001ff00 */
[C---:B------:R-:W-:Y:S01]  /*0160*/  LOP3.LUT R13, R12.reuse, 0x80, RZ, 0xfc, !PT ;  /* 0x000000800c0d7812 */ /* 0x040fe200078efcff */
[C-C-:B------:R-:W-:Y:S01]  /*0170*/  IMAD R27, R12.reuse, 0x140, R14.reuse ;  /* 0x000001400c1b7824 */ /* 0x140fe200078e020e */
[----:B------:R-:W-:Y:S02]  /*0180*/  ISETP.LT.AND P1, PT, R12, 0xc4, !P0 ;  /* 0x000000c40c00780c */ /* 0x000fe40004721270 */
[----:B-1----:R-:W-:Y:S02]  /*0190*/  CS2R R10, SRZ ;  /* 0x00000000000a7805 */ /* 0x002fe4000001ff00 */
[C---:B------:R-:W-:Y:S01]  /*01a0*/  ISETP.LT.AND P2, PT, R13.reuse, 0xc4, !P0 ;  /* 0x000000c40d00780c */ /* 0x040fe20004741270 */
[----:B------:R-:W-:-:S02]  /*01b0*/  IMAD R15, R13, 0x140, R14 ;  /* 0x000001400d0f7824 */ /* 0x000fc400078e020e */
[----:B-----5:R-:W-:Y:S01]  /*01c0*/  IMAD.WIDE R26, R27, 0x4, R24 ;  /* 0x000000041b1a7825 */ /* 0x020fe200078e0218 */
[----:B------:R-:W-:-:S03]  /*01d0*/  CS2R R12, SRZ ;  /* 0x00000000000c7805 */ /* 0x000fc6000001ff00 */
[----:B------:R-:W-:Y:S01]  /*01e0*/  IMAD.WIDE R24, R15, 0x4, R24 ;  /* 0x000000040f187825 */ /* 0x000fe200078e0218 */
[----:B------:R-:W-:-:S03]  /*01f0*/  CS2R R14, SRZ ;  /* 0x00000000000e7805 */ /* 0x000fc6000001ff00 */
[C---:B0-----:R-:W-:Y:S01]  /*0200*/  IMAD.WIDE R20, R23.reuse, 0x4, R20 ;  /* 0x0000000417147825 */ /* 0x041fe200078e0214 */
[----:B------:R-:W3:Y:S01]  /*0210*/  @P1 LDG.E.EL.128 R8, desc[UR6][R26.64] ;  /* 0x000000061a081981 */ /* 0x000ee2000c2e1d00 */
[----:B------:R-:W-:Y:S02]  /*0220*/  CS2R R16, SRZ ;  /* 0x0000000000107805 */ /* 0x000fe4000001ff00 */
[----:B------:R-:W-:Y:S01]  /*0230*/  CS2R R18, SRZ ;  /* 0x0000000000127805 */ /* 0x000fe2000001ff00 */
[----:B------:R0:W3:Y:S05]  /*0240*/  @!P0 LDG.E.EL.128 R12, desc[UR6][R20.64] ;  /* 0x00000006140c8981 */ /* 0x0000ea000c2e1d00 */
[----:B------:R1:W4:Y:S01]  /*0250*/  @P2 LDG.E.EL.128 R16, desc[UR6][R24.64] ;  /* 0x0000000618102981 */ /* 0x000322000c2e1d00 */
[----:B------:R-:W-:Y:S01]  /*0260*/  IMAD.MOV.U32 R22, RZ, RZ, 0x3e800000 ;  /* 0x3e800000ff167424 */ /* 0x000fe200078e00ff */
[----:B0-----:R-:W0:Y:S02]  /*0270*/  LDC.64 R20, c[0x0][0x230] ;  /* 0x00008c00ff147b82 */ /* 0x001e240000000a00 */
[----:B0-----:R-:W-:-:S04]  /*0280*/  IMAD.WIDE R20, R23, 0x4, R20 ;  /* 0x0000000417147825 */ /* 0x001fc800078e0214 */
[----:B--2---:R-:W-:Y:S01]  /*0290*/  FADD R4, R4, 0.0010000000474974513054 ;  /* 0x3a83126f04047421 */ /* 0x004fe20000000000 */
[----:B------:R-:W-:Y:S01]  /*02a0*/  FADD R5, R5, 0.0010000000474974513054 ;  /* 0x3a83126f05057421 */ /* 0x000fe20000000000 */
[----:B------:R-:W-:Y:S02]  /*02b0*/  FADD R7, R7, 0.0010000000474974513054 ;  /* 0x3a83126f07077421 */ /* 0x000fe40000000000 */
[----:B------:R-:W0:Y:S08]  /*02c0*/  MUFU.SQRT R26, R4 ;  /* 0x00000004001a7308 */ /* 0x000e300000002000 */
[----:B------:R2:W5:Y:S01]  /*02d0*/  MUFU.SQRT R27, R5 ;  /* 0x00000005001b7308 */ /* 0x0005620000002000 */
[----:B0-----:R-:W-:-:S07]  /*02e0*/  FSETP.GT.AND P1, PT, R26, 8.50705917302346158658e+37, PT ;  /* 0x7e8000001a00780b */ /* 0x001fce0003f24000 */
[----:B------:R3:W0:Y:S01]  /*02f0*/  MUFU.SQRT R29, R7 ;  /* 0x00000007001d7308 */ /* 0x0006220000002000 */
[----:B------:R-:W-:Y:S01]  /*0300*/  FSETP.GEU.AND P4, PT, R26, 1.175494350822287508e-38, PT ;  /* 0x008000001a00780b */ /* 0x000fe20003f8e000 */
[----:B--2---:R-:W2:Y:S01]  /*0310*/  LDC.64 R4, c[0x0][0x228] ;  /* 0x00008a00ff047b82 */ /* 0x004ea20000000a00 */
[C---:B-----5:R-:W-:Y:S02]  /*0320*/  FSETP.GT.AND P2, PT, R27.reuse, 8.50705917302346158658e+37, PT ;  /* 0x7e8000001b00780b */ /* 0x060fe40003f44000 */
[----:B------:R-:W-:Y:S01]  /*0330*/  FSETP.GEU.AND P5, PT, R27, 1.175494350822287508e-38, PT ;  /* 0x008000001b00780b */ /* 0x000fe20003fae000 */
[----:B---3--:R-:W-:Y:S01]  /*0340*/  FADD R7, -R12, R8 ;  /* 0x000000080c077221 */ /* 0x008fe20000000100 */
[C---:B-1----:R-:W-:Y:S01]  /*0350*/  FADD R24, -R13.reuse, R9 ;  /* 0x000000090d187221 */ /* 0x042fe20000000100 */
[----:B------:R-:W-:Y:S01]  /*0360*/  @P1 FMUL R26, R26, 0.25 ;  /* 0x3e8000001a1a1820 */ /* 0x000fe20000400000 */
[----:B----4-:R-:W-:Y:S01]  /*0370*/  FADD R17, -R13, R17 ;  /* 0x000000110d117221 */ /* 0x010fe20000000100 */
[----:B------:R-:W-:Y:S01]  /*0380*/  FADD R25, -R14, R10 ;  /* 0x0000000a0e197221 */ /* 0x000fe20000000100 */
[----:B0-----:R-:W-:-:S03]  /*0390*/  FSETP.GT.AND P3, PT, R29, 8.50705917302346158658e+37, PT ;  /* 0x7e8000001d00780b */ /* 0x001fc60003f64000 */
[----:B------:R-:W-:Y:S01]  /*03a0*/  @!P4 FMUL R26, R26, 16777216 ;  /* 0x4b8000001a1ac820 */ /* 0x000fe20000400000 */
[----:B------:R-:W-:Y:S01]  /*03b0*/  FSETP.GEU.AND P6, PT, R29, 1.175494350822287508e-38, PT ;  /* 0x008000001d00780b */ /* 0x000fe20003fce000 */
[----:B------:R-:W-:Y:S01]  /*03c0*/  FADD R16, -R12, R16 ;  /* 0x000000100c107221 */ /* 0x000fe20000000100 */
[C---:B------:R-:W-:Y:S01]  /*03d0*/  FSEL R9, R22.reuse, 1, P1 ;  /* 0x3f80000016097808 */ /* 0x040fe20000800000 */
[----:B------:R-:W-:Y:S01]  /*03e0*/  @P2 FMUL R27, R27, 0.25 ;  /* 0x3e8000001b1b2820 */ /* 0x000fe20000400000 */
[C---:B------:R-:W-:Y:S01]  /*03f0*/  FSEL R10, R22.reuse, 1, P2 ;  /* 0x3f800000160a7808 */ /* 0x040fe20001000000 */
[----:B------:R-:W0:Y:S01]  /*0400*/  MUFU.RCP R26, R26 ;  /* 0x0000001a001a7308 */ /* 0x000e220000001000 */
[----:B------:R-:W-:Y:S01]  /*0410*/  FSEL R13, R22, 1, P3 ;  /* 0x3f800000160d7808 */ /* 0x000fe20001800000 */
[----:B------:R-:W-:Y:S01]  /*0420*/  @!P5 FMUL R27, R27, 16777216 ;  /* 0x4b8000001b1bd820 */ /* 0x000fe20000400000 */
[----:B------:R-:W-:Y:S01]  /*0430*/  @!P4 FMUL R9, R9, 16777216 ;  /* 0x4b8000000909c820 */ /* 0x000fe20000400000 */
[----:B------:R-:W-:Y:S01]  /*0440*/  @!P5 FMUL R10, R10, 16777216 ;  /* 0x4b8000000a0ad820 */ /* 0x000fe20000400000 */
[----:B------:R-:W-:Y:S01]  /*0450*/  FADD R18, -R14, R18 ;  /* 0x000000120e127221 */ /* 0x000fe20000000100 */
[----:B------:R-:W-:Y:S01]  /*0460*/  @P3 FMUL R29, R29, 0.25 ;  /* 0x3e8000001d1d3820 */ /* 0x000fe20000400000 */
[----:B------:R-:W-:Y:S01]  /*0470*/  FADD R28, -R15, R11 ;  /* 0x0000000b0f1c7221 */ /* 0x000fe20000000100 */
[----:B------:R-:W1:Y:S01]  /*0480*/  MUFU.RCP R27, R27 ;  /* 0x0000001b001b7308 */ /* 0x000e620000001000 */
[----:B------:R-:W-:Y:S01]  /*0490*/  @!P6 FMUL R13, R13, 16777216 ;  /* 0x4b8000000d0de820 */ /* 0x000fe20000400000 */
[----:B------:R-:W-:Y:S01]  /*04a0*/  @!P6 FMUL R29, R29, 16777216 ;  /* 0x4b8000001d1de820 */ /* 0x000fe20000400000 */
[----:B------:R-:W-:Y:S01]  /*04b0*/  FADD R19, -R15, R19 ;  /* 0x000000130f137221 */ /* 0x000fe20000000100 */
[----:B--2---:R-:W-:-:S04]  /*04c0*/  IMAD.WIDE R4, R23, 0x4, R4 ;  /* 0x0000000417047825 */ /* 0x004fc800078e0204 */
[----:B0-----:R-:W-:Y:S01]  /*04d0*/  FMUL R26, R26, R9 ;  /* 0x000000091a1a7220 */ /* 0x001fe20000400000 */
[----:B------:R-:W0:Y:S01]  /*04e0*/  MUFU.RCP R8, R29 ;  /* 0x0000001d00087308 */ /* 0x000e220000001000 */
[----:B------:R-:W-:Y:S01]  /*04f0*/  CS2R R14, SRZ ;  /* 0x00000000000e7805 */ /* 0x000fe2000001ff00 */
[----:B-1----:R-:W-:Y:S01]  /*0500*/  FMUL R27, R27, R10 ;  /* 0x0000000a1b1b7220 */ /* 0x002fe20000400000 */
[----:B------:R-:W-:Y:S01]  /*0510*/  CS2R R10, SRZ ;  /* 0x00000000000a7805 */ /* 0x000fe2000001ff00 */
[----:B0-----:R-:W-:Y:S01]  /*0520*/  FMUL R29, R8, R13 ;  /* 0x0000000d081d7220 */ /* 0x001fe20000400000 */
[----:B------:R-:W-:Y:S02]  /*0530*/  CS2R R8, SRZ ;  /* 0x0000000000087805 */ /* 0x000fe4000001ff00 */
[----:B------:R-:W-:-:S04]  /*0540*/  CS2R R12, SRZ ;  /* 0x00000000000c7805 */ /* 0x000fc8000001ff00 */
[----:B------:R0:W2:Y:S04]  /*0550*/  @!P0 LDG.E.EL.128 R8, desc[UR6][R4.64] ;  /* 0x0000000604088981 */ /* 0x0000a8000c2e1d00 */
[----:B------:R-:W2:Y:S01]  /*0560*/  @!P0 LDG.E.EL.128 R12, desc[UR6][R20.64] ;  /* 0x00000006140c8981 */ /* 0x000ea2000c2e1d00 */
[----:B------:R-:W-:Y:S01]  /*0570*/  FADD R6, R6, 0.0010000000474974513054 ;  /* 0x3a83126f06067421 */ /* 0x000fe20000000000 */
[----:B------:R-:W1:Y:S01]  /*0580*/  S2UR UR5, SR_CgaCtaId ;  /* 0x00000000000579c3 */ /* 0x000e620000008800 */
[C---:B------:R-:W-:Y:S01]  /*0590*/  FMUL R7, R26.reuse, R7 ;  /* 0x000000071a077220 */ /* 0x040fe20000400000 */
[C---:B------:R-:W-:Y:S01]  /*05a0*/  FMUL R28, R29.reuse, R28 ;  /* 0x0000001c1d1c7220 */ /* 0x040fe20000400000 */
[----:B------:R3:W4:Y:S01]  /*05b0*/  MUFU.SQRT R23, R6 ;  /* 0x0000000600177308 */ /* 0x0007220000002000 */
[----:B0-----:R-:W-:Y:S01]  /*05c0*/  FMUL R4, R29, R19 ;  /* 0x000000131d047220 */ /* 0x001fe20000400000 */
[----:B------:R-:W-:Y:S01]  /*05d0*/  FMUL R19, R26, R16 ;  /* 0x000000101a137220 */ /* 0x000fe20000400000 */
[C---:B------:R-:W-:Y:S01]  /*05e0*/  FMUL R24, R27.reuse, R24 ;  /* 0x000000181b187220 */ /* 0x040fe20000400000 */
[----:B------:R-:W-:Y:S01]  /*05f0*/  UMOV UR4, 0x400 ;  /* 0x0000040000047882 */ /* 0x000fe20000000000 */
[----:B---3--:R-:W-:Y:S01]  /*0600*/  FMUL R6, R27, R17 ;  /* 0x000000111b067220 */ /* 0x008fe20000400000 */
[----:B----4-:R-:W-:-:S02]  /*0610*/  FSETP.GT.AND P0, PT, R23, 8.50705917302346158658e+37, PT ;  /* 0x7e8000001700780b */ /* 0x010fc40003f04000 */
[----:B------:R-:W-:Y:S02]  /*0620*/  FSETP.GEU.AND P1, PT, R23, 1.175494350822287508e-38, PT ;  /* 0x008000001700780b */ /* 0x000fe40003f2e000 */
[----:B------:R-:W-:Y:S01]  /*0630*/  FSEL R22, R22, 1, P0 ;  /* 0x3f80000016167808 */ /* 0x000fe20000000000 */
[----:B-1----:R-:W-:-:S08]  /*0640*/  UPRMT UR4, UR5, 0x654, UR4 ;  /* 0x0000065405047896 */ /* 0x002fd00008000004 */
[----:B------:R-:W-:Y:S02]  /*0650*/  @P0 FMUL R23, R23, 0.25 ;  /* 0x3e80000017170820 */ /* 0x000fe40000400000 */
[----:B------:R-:W-:Y:S02]  /*0660*/  @!P1 FMUL R22, R22, 16777216 ;  /* 0x4b80000016169820 */ /* 0x000fe40000400000 */
[----:B------:R-:W-:-:S06]  /*0670*/  @!P1 FMUL R23, R23, 16777216 ;  /* 0x4b80000017179820 */ /* 0x000fcc0000400000 */
[----:B------:R-:W0:Y:S02]  /*0680*/  MUFU.RCP R23, R23 ;  /* 0x0000001700177308 */ /* 0x000e240000001000 */
[----:B0-----:R-:W-:-:S04]  /*0690*/  FMUL R22, R23, R22 ;  /* 0x0000001617167220 */ /* 0x001fc80000400000 */
[C---:B------:R-:W-:Y:S01]  /*06a0*/  FMUL R25, R22.reuse, R25 ;  /* 0x0000001916197220 */ /* 0x040fe20000400000 */
[----:B------:R-:W-:Y:S01]  /*06b0*/  FMUL R5, R22, R18 ;  /* 0x0000001216057220 */ /* 0x000fe20000400000 */
[-CC-:B--2---:R-:W-:Y:S01]  /*06c0*/  FFMA R7, R7, R8.reuse, R12.reuse ;  /* 0x0000000807077223 */ /* 0x184fe2000000000c */
[----:B------:R-:W-:Y:S01]  /*06d0*/  FFMA R19, R19, R8, R12 ;  /* 0x0000000813137223 */ /* 0x000fe2000000000c */
[-CC-:B------:R-:W-:Y:S01]  /*06e0*/  FFMA R6, R6, R9.reuse, R13.reuse ;  /* 0x0000000906067223 */ /* 0x180fe2000000000d */
[-CC-:B------:R-:W-:Y:S01]  /*06f0*/  FFMA R25, R25, R10.reuse, R14.reuse ;  /* 0x0000000a19197223 */ /* 0x180fe2000000000e */
[----:B------:R-:W-:Y:S01]  /*0700*/  FFMA R24, R24, R9, R13 ;  /* 0x0000000918187223 */ /* 0x000fe2000000000d */
[----:B------:R-:W-:Y:S01]  /*0710*/  FSETP.GEU.AND P0, PT, R7, RZ, PT ;  /* 0x000000ff0700720b */ /* 0x000fe20003f0e000 */
[----:B------:R-:W-:Y:S01]  /*0720*/  FFMA R5, R5, R10, R14 ;  /* 0x0000000a05057223 */ /* 0x000fe2000000000e */
[-CC-:B------:R-:W-:Y:S01]  /*0730*/  FFMA R28, R28, R11.reuse, R15.reuse ;  /* 0x0000000b1c1c7223 */ /* 0x180fe2000000000f */
[----:B------:R-:W-:Y:S01]  /*0740*/  FFMA R4, R4, R11, R15 ;  /* 0x0000000b04047223 */ /* 0x000fe2000000000f */
[----:B------:R-:W-:-:S02]  /*0750*/  FSEL R7, R7, RZ, P0 ;  /* 0x000000ff07077208 */ /* 0x000fc40000000000 */
[----:B------:R-:W-:Y:S02]  /*0760*/  FSETP.GEU.AND P2, PT, R25, RZ, PT ;  /* 0x000000ff1900720b */ /* 0x000fe40003f4e000 */
[----:B------:R-:W-:Y:S02]  /*0770*/  FSETP.GEU.AND P1, PT, R19, RZ, PT ;  /* 0x000000ff1300720b */ /* 0x000fe40003f2e000 */
[C---:B------:R-:W-:Y:S02]  /*0780*/  FSETP.GEU.AND P0, PT, R6.reuse, RZ, PT ;  /* 0x000000ff0600720b */ /* 0x040fe40003f0e000 */
[----:B------:R-:W-:Y:S02]  /*0790*/  FSEL R25, R25, RZ, P2 ;  /* 0x000000ff19197208 */ /* 0x000fe40001000000 */
[----:B------:R-:W-:Y:S02]  /*07a0*/  FSEL R19, R19, RZ, P1 ;  /* 0x000000ff13137208 */ /* 0x000fe40000800000 */
[----:B------:R-:W-:-:S02]  /*07b0*/  FSEL R6, R6, RZ, P0 ;  /* 0x000000ff06067208 */ /* 0x000fc40000000000 */
[----:B------:R-:W-:Y:S02]  /*07c0*/  LOP3.LUT R13, R3, 0x7f, RZ, 0xc0, !PT ;  /* 0x0000007f030d7812 */ /* 0x000fe400078ec0ff */
[----:B------:R-:W-:Y:S02]  /*07d0*/  FSETP.GEU.AND P3, PT, R24, RZ, PT ;  /* 0x000000ff1800720b */ /* 0x000fe40003f6e000 */
[----:B------:R-:W-:Y:S02]  /*07e0*/  FSETP.GEU.AND P1, PT, R5, RZ, PT ;  /* 0x000000ff0500720b */ /* 0x000fe40003f2e000 */
[----:B------:R-:W-:Y:S02]  /*07f0*/  FSETP.GEU.AND P0, PT, R4, RZ, PT ;  /* 0x000000ff0400720b */ /* 0x000fe40003f0e000 */
[----:B------:R-:W-:Y:S02]  /*0800*/  FSETP.GEU.AND P2, PT, R28, RZ, PT ;  /* 0x000000ff1c00720b */ /* 0x000fe40003f4e000 */
[----:B------:R-:W-:-:S02]  /*0810*/  LEA R13, R13, UR4, 0x2 ;  /* 0x000000040d0d7c11 */ /* 0x000fc4000f8e10ff */
[----:B------:R-:W-:Y:S02]  /*0820*/  FSEL R24, R24, RZ, P3 ;  /* 0x000000ff18187208 */ /* 0x000fe40001800000 */
[----:B------:R-:W-:Y:S01]  /*0830*/  FSEL R10, R5, RZ, P1 ;  /* 0x000000ff050a7208 */ /* 0x000fe20000800000 */
[----:B------:R-:W-:Y:S01]  /*0840*/  STS [R13], R7 ;  /* 0x000000070d007388 */ /* 0x000fe20000000800 */
[----:B------:R-:W-:Y:S02]  /*0850*/  FSEL R28, R28, RZ, P2 ;  /* 0x000000ff1c1c7208 */ /* 0x000fe40001000000 */
[----:B------:R-:W-:Y:S01]  /*0860*/  FSEL R12, R4, RZ, P0 ;  /* 0x000000ff040c7208 */ /* 0x000fe20000000000 */
[----:B------:R-:W-:Y:S01]  /*0870*/  STS [R13+0x404], R24 ;  /* 0x000404180d007388 */ /* 0x000fe20000000800 */
[----:B------:R-:W-:Y:S02]  /*0880*/  SHF.R.U32.HI R8, RZ, 0x4, R3 ;  /* 0x00000004ff087819 */ /* 0x000fe40000011603 */
[----:B------:R-:W-:Y:S01]  /*0890*/  SHF.L.U32 R9, R3, 0x2, RZ ;  /* 0x0000000203097819 */ /* 0x000fe200000006ff */
[----:B------:R-:W-:Y:S01]  /*08a0*/  STS [R13+0x808], R25 ;  /* 0x000808190d007388 */ /* 0x000fe20000000800 */
[----:B------:R-:W-:-:S02]  /*08b0*/  LOP3.LUT R11, R8, 0x4, RZ, 0xc0, !PT ;  /* 0x00000004080b7812 */ /* 0x000fc400078ec0ff */
[----:B------:R-:W-:Y:S01]  /*08c0*/  LOP3.LUT R8, R9, 0x1fc, RZ, 0xc0, !PT ;  /* 0x000001fc09087812 */ /* 0x000fe200078ec0ff */
[----:B------:R-:W-:Y:S01]  /*08d0*/  STS [R13+0x200], R19 ;  /* 0x000200130d007388 */ /* 0x000fe20000000800 */
[----:B------:R-:W-:Y:S01]  /*08e0*/  SHF.R.U32.HI R3, RZ, 0x6, R3 ;  /* 0x00000006ff037819 */ /* 0x000fe20000011603 */
[----:B------:R-:W-:Y:S01]  /*08f0*/  VIADD R11, R11, UR4 ;  /* 0x000000040b0b7c36 */ /* 0x000fe20008000000 */
[----:B------:R-:W-:Y:S01]  /*0900*/  LOP3.LUT R9, R9, 0xfc, RZ, 0xc0, !PT ;  /* 0x000000fc09097812 */ /* 0x000fe200078ec0ff */
[----:B------:R-:W-:Y:S01]  /*0910*/  STS [R13+0x604], R6 ;  /* 0x000604060d007388 */ /* 0x000fe20000000800 */
[----:B------:R-:W-:Y:S02]  /*0920*/  SGXT.U32 R3, R3, 0x1 ;  /* 0x000000010303781a */ /* 0x000fe40000000000 */
[----:B------:R-:W-:Y:S01]  /*0930*/  LEA R14, R8, R11, 0x2 ;  /* 0x0000000b080e7211 */ /* 0x000fe200078e10ff */
[----:B------:R0:W-:Y:S01]  /*0940*/  STS [R13+0xa08], R10 ;  /* 0x000a080a0d007388 */ /* 0x0001e20000000800 */
[----:B------:R-:W-:-:S03]  /*0950*/  PRMT R0, R9, 0x6540, R0 ;  /* 0x0000654009007816 */ /* 0x000fc60000000000 */
[----:B------:R-:W-:Y:S01]  /*0960*/  STS [R13+0xc0c], R28 ;  /* 0x000c0c1c0d007388 */ /* 0x000fe20000000800 */
[----:B------:R-:W-:-:S03]  /*0970*/  ISETP.GE.AND P0, PT, R0, 0xc4, PT ;  /* 0x000000c40000780c */ /* 0x000fc60003f06270 */
[----:B------:R1:W-:Y:S01]  /*0980*/  STS [R13+0xe0c], R12 ;  /* 0x000e0c0c0d007388 */ /* 0x0003e20000000800 */
[----:B0-----:R-:W-:Y:S01]  /*0990*/  LOP3.LUT R10, R3, R2, RZ, 0xfc, !PT ;  /* 0x00000002030a7212 */ /* 0x001fe200078efcff */
[----:B------:R-:W-:Y:S03]  /*09a0*/  BAR.SYNC.DEFER_BLOCKING 0x0 ;  /* 0x0000000000007b1d */ /* 0x000fe60000010000 */
[C---:B------:R-:W-:Y:S01]  /*09b0*/  ISETP.LT.AND P1, PT, R10.reuse, 0x500, !P0 ;  /* 0x000005000a00780c */ /* 0x040fe20004721270 */
[----:B------:R-:W-:-:S04]  /*09c0*/  IMAD.HI R11, R10, 0x66666667, RZ ;  /* 0x666666670a0b7827 */ /* 0x000fc800078e02ff */
[----:B------:R-:W0:Y:S01]  /*09d0*/  LDC.64 R2, c[0x0][0x238] ;  /* 0x00008e00ff027b82 */ /* 0x000e220000000a00 */
[----:B-1----:R-:W-:-:S04]  /*09e0*/  SHF.R.U32.HI R12, RZ, 0x1f, R11 ;  /* 0x0000001fff0c7819 */ /* 0x002fc8000001160b */
[----:B------:R-:W-:Y:S02]  /*09f0*/  LEA.HI.SX32 R11, R11, R12, 0x19 ;  /* 0x0000000c0b0b7211 */ /* 0x000fe400078fcaff */
[----:B------:R-:W-:-:S03]  /*0a00*/  LOP3.LUT R12, R8, 0x200, RZ, 0xfc, !PT ;  /* 0x00000200080c7812 */ /* 0x000fc600078efcff */
[----:B------:R-:W-:Y:S01]  /*0a10*/  IMAD R9, R11, -0x140, R10 ;  /* 0xfffffec00b097824 */ /* 0x000fe200078e020a */
[----:B------:R-:W-:-:S03]  /*0a20*/  SHF.R.U32.HI R13, RZ, 0x6, R12 ;  /* 0x00000006ff0d7819 */ /* 0x000fc6000001160c */
[----:B------:R-:W-:Y:S01]  /*0a30*/  IMAD R12, R9, 0xc4, R0 ;  /* 0x000000c4090c7824 */ /* 0x000fe200078e0200 */
[----:B------:R-:W-:Y:S01]  /*0a40*/  LOP3.LUT R9, R10, 0x2, RZ, 0xfc, !PT ;  /* 0x000000020a097812 */ /* 0x000fe200078efcff */
[----:B------:R-:W-:Y:S02]  /*0a50*/  LDS R4, [R14] ;  /* 0x000000000e047984 */ /* 0x000fe40000000800 */
[----:B------:R-:W-:Y:S01]  /*0a60*/  IMAD R11, R11, 0x3d400, R12 ;  /* 0x0003d4000b0b7824 */ /* 0x000fe200078e020c */
[----:B------:R-:W-:Y:S01]  /*0a70*/  ISETP.LT.AND P0, PT, R9, 0x500, !P0 ;  /* 0x000005000900780c */ /* 0x000fe20004701270 */
[----:B------:R-:W-:Y:S01]  /*0a80*/  LDS R5, [R14+0x4] ;  /* 0x000004000e057984 */ /* 0x000fe20000000800 */
[----:B------:R-:W-:Y:S01]  /*0a90*/  LOP3.LUT R13, R13, 0xc, RZ, 0xc0, !PT ;  /* 0x0000000c0d0d7812 */ /* 0x000fe200078ec0ff */
[----:B0-----:R-:W-:Y:S02]  /*0aa0*/  IMAD.WIDE R10, R11, 0x4, R2 ;  /* 0x000000040b0a7825 */ /* 0x001fe400078e0202 */
[----:B------:R-:W-:Y:S02]  /*0ab0*/  LDS R6, [R14+0x8] ;  /* 0x000008000e067984 */ /* 0x000fe40000000800 */
[----:B------:R-:W-:-:S02]  /*0ac0*/  VIADD R13, R13, UR4 ;  /* 0x000000040d0d7c36 */ /* 0x000fc40008000000 */
[----:B------:R-:W0:Y:S03]  /*0ad0*/  LDS R7, [R14+0xc] ;  /* 0x00000c000e077984 */ /* 0x000e260000000800 */
[----:B------:R-:W-:Y:S01]  /*0ae0*/  LEA R13, R8, R13, 0x2 ;  /* 0x0000000d080d7211 */ /* 0x000fe200078e10ff */
[----:B0-----:R0:W-:Y:S02]  /*0af0*/  @P1 STG.E.128 desc[UR6][R10.64], R4 ;  /* 0x000000040a001986 */ /* 0x0011e4000c101d06 */
[----:B0-----:R-:W-:Y:S05]  /*0b00*/  @!P0 EXIT ;  /* 0x000000000000894d */ /* 0x001fea0003800000 */
[----:B0-----:R-:W-:Y:S01]  /*0b10*/  LDS R4, [R13+0x800] ;  /* 0x000800000d047984 */ /* 0x001fe20000000800 */
[----:B------:R-:W-:-:S03]  /*0b20*/  IMAD.HI R8, R9, 0x66666667, RZ ;  /* 0x6666666709087827 */ /* 0x000fc600078e02ff */
[----:B------:R-:W-:Y:S02]  /*0b30*/  LDS R5, [R13+0x804] ;  /* 0x000804000d057984 */ /* 0x000fe40000000800 */
[----:B------:R-:W-:Y:S02]  /*0b40*/  SHF.R.U32.HI R11, RZ, 0x1f, R8 ;  /* 0x0000001fff0b7819 */ /* 0x000fe40000011608 */
[----:B------:R-:W-:Y:S02]  /*0b50*/  LDS R6, [R13+0x808] ;  /* 0x000808000d067984 */ /* 0x000fe40000000800 */
[----:B------:R-:W-:Y:S02]  /*0b60*/  LEA.HI.SX32 R8, R8, R11, 0x19 ;  /* 0x0000000b08087211 */ /* 0x000fe400078fcaff */
[----:B------:R-:W0:Y:S03]  /*0b70*/  LDS R7, [R13+0x80c] ;  /* 0x00080c000d077984 */ /* 0x000e260000000800 */
[----:B------:R-:W-:-:S04]  /*0b80*/  IMAD R9, R8, -0x140, R9 ;  /* 0xfffffec008097824 */ /* 0x000fc800078e0209 */
[----:B------:R-:W-:-:S04]  /*0b90*/  IMAD R9, R9, 0xc4, R0 ;  /* 0x000000c409097824 */ /* 0x000fc800078e0200 */
[----:B------:R-:W-:-:S04]  /*0ba0*/  IMAD R9, R8, 0x3d400, R9 ;  /* 0x0003d40008097824 */ /* 0x000fc800078e0209 */
[----:B------:R-:W-:-:S05]  /*0bb0*/  IMAD.WIDE R2, R9, 0x4, R2 ;  /* 0x0000000409027825 */ /* 0x000fca00078e0202 */
[----:B0-----:R-:W-:Y:S01]  /*0bc0*/  STG.E.128 desc[UR6][R2.64], R4 ;  /* 0x0000000402007986 */ /* 0x001fe2000c101d06 */
[----:B------:R-:W-:Y:S05]  /*0bd0*/  EXIT ;  /* 0x000000000000794d */ /* 0x000fea0003800000 */
.L_x_0:
[----:B------:R-:W-:-:S00]  /*0be0*/  BRA `(.L_x_0) ;  /* 0xfffffffc00fc7947 */ /* 0x000fc0000383ffff */
[----:B------:R-:W-:-:S00]  /*0bf0*/  NOP ;  /* 0x0000000000007918 */ /* 0x000fc00000000000 */
        /* <DEDUP_REMOVED lines=8> */
.L_x_1:


//--------------------- .nv.global.init           --------------------------
	.section	.nv.global.init,"aw",@progbits
.nv.global.init:
	.type		_$_str,@object
	.size		_$_str,(_$_str_$_2 - _$_str)
_$_str:
        /*0000*/ 	.byte	0x5f, 0x5f, 0x43, 0x55, 0x44, 0x41, 0x5f, 0x46, 0x54, 0x5a, 0x00
	.type		_$_str_$_2,@object
	.size		_$_str_$_2,(.L_1 - _$_str_$_2)
_$_str_$_2:
        /*000b*/ 	.byte	0x5f, 0x5f, 0x43, 0x55, 0x44, 0x41, 0x5f, 0x50, 0x52, 0x45, 0x43, 0x5f, 0x53, 0x51, 0x52, 0x54
        /*001b*/ 	.byte	0x00
.L_1:


//--------------------- .nv.shared.triton_poi_fused__native_batch_norm_legit_no_training_relu_43 --------------------------
	.section	.nv.shared.triton_poi_fused__native_batch_norm_legit_no_training_relu_43,"aw",@nobits
	.sectionflags	@""
	.align	16
	.zero		1024


//--------------------- .nv.constant0.triton_poi_fused__native_batch_norm_legit_no_training_relu_43 --------------------------
	.section	.nv.constant0.triton_poi_fused__native_batch_norm_legit_no_training_relu_43,"a",@progbits
	.sectionflags	@""
	.align	4
.nv.constant0.triton_poi_fused__native_batch_norm_legit_no_training_relu_43:
	.zero		584
